//
// Generated by NVIDIA NVVM Compiler
//
// Compiler Build ID: CL-36424714
// Cuda compilation tools, release 13.0, V13.0.88
// Based on NVVM 20.0.0
//

.version 9.0
.target sm_100
.address_size 64

	// .globl	_Z15transposePaddedPKfPfi
// _ZZ15transposePaddedPKfPfiE4tile has been demoted

.visible .entry _Z15transposePaddedPKfPfi(
	.param .u64 .ptr .align 1 _Z15transposePaddedPKfPfi_param_0,
	.param .u64 .ptr .align 1 _Z15transposePaddedPKfPfi_param_1,
	.param .u32 _Z15transposePaddedPKfPfi_param_2
)
{
	.reg .b32 	%r<19>;
	.reg .b32 	%f<3>;
	.reg .b64 	%rd<9>;
	// demoted variable
	.shared .align 4 .b8 _ZZ15transposePaddedPKfPfiE4tile[4224];
	ld.param.u64 	%rd1, [_Z15transposePaddedPKfPfi_param_0];
	ld.param.u64 	%rd2, [_Z15transposePaddedPKfPfi_param_1];
	ld.param.u32 	%r1, [_Z15transposePaddedPKfPfi_param_2];
	cvta.to.global.u64 	%rd3, %rd2;
	cvta.to.global.u64 	%rd4, %rd1;
	mov.u32 	%r2, %ctaid.x;
	shl.b32 	%r3, %r2, 5;
	mov.u32 	%r4, %tid.x;
	add.s32 	%r5, %r3, %r4;
	mov.u32 	%r6, %ctaid.y;
	shl.b32 	%r7, %r6, 5;
	mov.u32 	%r8, %tid.y;
	add.s32 	%r9, %r7, %r8;
	mad.lo.s32 	%r10, %r1, %r9, %r5;
	mul.wide.s32 	%rd5, %r10, 4;
	add.s64 	%rd6, %rd4, %rd5;
	ld.global.f32 	%f1, [%rd6];
	mov.u32 	%r11, _ZZ15transposePaddedPKfPfiE4tile;
	mad.lo.s32 	%r12, %r4, 132, %r11;
	shl.b32 	%r13, %r8, 2;
	add.s32 	%r14, %r12, %r13;
	st.shared.f32 	[%r14], %f1;
	barrier.sync 	0;
	mad.lo.s32 	%r15, %r8, 132, %r11;
	shl.b32 	%r16, %r4, 2;
	add.s32 	%r17, %r15, %r16;
	ld.shared.f32 	%f2, [%r17];
	mad.lo.s32 	%r18, %r1, %r5, %r9;
	mul.wide.s32 	%rd7, %r18, 4;
	add.s64 	%rd8, %rd3, %rd7;
	st.global.f32 	[%rd8], %f2;
	ret;

}


// ===== COMPILED SASS (sm_100) =====

	.target	sm_100

	.elftype	@"ET_EXEC"


//--------------------- .note.nv.tkinfo           --------------------------
	.section	.note.nv.tkinfo,"",@"SHT_NOTE"
	.sectionflags	@"SHF_NOTE_NV_TKINFO"
	.tkinfo
        /*0018*/ 	.word	0x00000002
        /*0030*/ 	.string	""
        /*0030*/ 	.string	"ptxas"
        /*0030*/ 	.string	"Cuda compilation tools, release 13.0, V13.0.88"
        /*0030*/ 	.string	"Build cuda_13.0.r13.0/compiler.36424714_0"
        /*0030*/ 	.string	"-arch sm_100 -m 64 "



//--------------------- .note.nv.cuinfo           --------------------------
	.section	.note.nv.cuinfo,"",@"SHT_NOTE"
	.sectionflags	@"SHF_NOTE_NV_CUINFO"
        /*0018*/ 	.short	0x0002
        /*001a*/ 	.short	0x0064
        /*001c*/ 	.short	0x0082
	.zero		2


//--------------------- .nv.info                  --------------------------
	.section	.nv.info,"",@"SHT_CUDA_INFO"
	.align	4


	//----- nvinfo : EIATTR_REGCOUNT
	.align		4
        /*0000*/ 	.byte	0x04, 0x2f
        /*0002*/ 	.short	(.L_1 - .L_0)
	.align		4
.L_0:
        /*0004*/ 	.word	index@(_Z15transposePaddedPKfPfi)
        /*0008*/ 	.word	0x0000000c


	//----- nvinfo : EIATTR_FRAME_SIZE
	.align		4
.L_1:
        /*000c*/ 	.byte	0x04, 0x11
        /*000e*/ 	.short	(.L_3 - .L_2)
	.align		4
.L_2:
        /*0010*/ 	.word	index@(_Z15transposePaddedPKfPfi)
        /*0014*/ 	.word	0x00000000


	//----- nvinfo : EIATTR_MIN_STACK_SIZE
	.align		4
.L_3:
        /*0018*/ 	.byte	0x04, 0x12
        /*001a*/ 	.short	(.L_5 - .L_4)
	.align		4
.L_4:
        /*001c*/ 	.word	index@(_Z15transposePaddedPKfPfi)
        /*0020*/ 	.word	0x00000000
.L_5:


//--------------------- .nv.compat                --------------------------
	.section	.nv.compat,"",@"SHT_CUDA_COMPAT_INFO"
	.align	4
        /*0000*/ 	.byte	0x02, 0x09, 0x00, 0x00, 0x02, 0x02, 0x01, 0x00, 0x02, 0x05, 0x05, 0x00, 0x03, 0x07, 0x01, 0x01
        /*0010*/ 	.byte	0x02, 0x03, 0x00, 0x00, 0x02, 0x06, 0x01, 0x00, 0x04, 0x0b, 0x08, 0x00, 0x09, 0x00, 0x00, 0x00
        /*0020*/ 	.byte	0x00, 0x00, 0x00, 0x00


//--------------------- .nv.info._Z15transposePaddedPKfPfi --------------------------
	.section	.nv.info._Z15transposePaddedPKfPfi,"",@"SHT_CUDA_INFO"
	.sectionflags	@""
	.align	4


	//----- nvinfo : EIATTR_CUDA_API_VERSION
	.align		4
        /*0000*/ 	.byte	0x04, 0x37
        /*0002*/ 	.short	(.L_7 - .L_6)
.L_6:
        /*0004*/ 	.word	0x00000082


	//----- nvinfo : EIATTR_KPARAM_INFO
	.align		4
.L_7:
        /*0008*/ 	.byte	0x04, 0x17
        /*000a*/ 	.short	(.L_9 - .L_8)
.L_8:
        /*000c*/ 	.word	0x00000000
        /*0010*/ 	.short	0x0002
        /*0012*/ 	.short	0x0010
        /*0014*/ 	.byte	0x00, 0xf0, 0x11, 0x00


	//----- nvinfo : EIATTR_KPARAM_INFO
	.align		4
.L_9:
        /*0018*/ 	.byte	0x04, 0x17
        /*001a*/ 	.short	(.L_11 - .L_10)
.L_10:
        /*001c*/ 	.word	0x00000000
        /*0020*/ 	.short	0x0001
        /*0022*/ 	.short	0x0008
        /*0024*/ 	.byte	0x00, 0xf5, 0x21, 0x00


	//----- nvinfo : EIATTR_KPARAM_INFO
	.align		4
.L_11:
        /*0028*/ 	.byte	0x04, 0x17
        /*002a*/ 	.short	(.L_13 - .L_12)
.L_12:
        /*002c*/ 	.word	0x00000000
        /*0030*/ 	.short	0x0000
        /*0032*/ 	.short	0x0000
        /*0034*/ 	.byte	0x00, 0xf5, 0x21, 0x00


	//----- nvinfo : EIATTR_SPARSE_MMA_MASK
	.align		4
.L_13:
        /*0038*/ 	.byte	0x03, 0x50
        /*003a*/ 	.short	0x0000


	//----- nvinfo : EIATTR_MAXREG_COUNT
	.align		4
        /*003c*/ 	.byte	0x03, 0x1b
        /*003e*/ 	.short	0x00ff


	//----- nvinfo : EIATTR_NUM_BARRIERS
	.align		4
        /*0040*/ 	.byte	0x02, 0x4c
        /*0042*/ 	.byte	0x01
	.zero		1


	//----- nvinfo : EIATTR_MERCURY_ISA_VERSION
	.align		4
        /*0044*/ 	.byte	0x03, 0x5f
        /*0046*/ 	.short	0x0101


	//----- nvinfo : EIATTR_COOP_GROUP_MASK_REGIDS
	.align		4
        /*0048*/ 	.byte	0x04, 0x29
        /*004a*/ 	.short	(.L_15 - .L_14)


	//   ....[0]....
.L_14:
        /*004c*/ 	.word	0xffffffff


	//----- nvinfo : EIATTR_COOP_GROUP_INSTR_OFFSETS
	.align		4
.L_15:
        /*0050*/ 	.byte	0x04, 0x28
        /*0052*/ 	.short	(.L_17 - .L_16)


	//   ....[0]....
.L_16:
        /*0054*/ 	.word	0x00000180


	//----- nvinfo : EIATTR_VRC_CTA_INIT_COUNT
	.align		4
.L_17:
        /*0058*/ 	.byte	0x02, 0x4a
	.zero		1
	.zero		1


	//----- nvinfo : EIATTR_EXIT_INSTR_OFFSETS
	.align		4
        /*005c*/ 	.byte	0x04, 0x1c
        /*005e*/ 	.short	(.L_19 - .L_18)


	//   ....[0]....
.L_18:
        /*0060*/ 	.word	0x000001b0


	//----- nvinfo : EIATTR_CBANK_PARAM_SIZE
	.align		4
.L_19:
        /*0064*/ 	.byte	0x03, 0x19
        /*0066*/ 	.short	0x0014


	//----- nvinfo : EIATTR_PARAM_CBANK
	.align		4
        /*0068*/ 	.byte	0x04, 0x0a
        /*006a*/ 	.short	(.L_21 - .L_20)
	.align		4
.L_20:
        /*006c*/ 	.word	index@(.nv.constant0._Z15transposePaddedPKfPfi)
        /*0070*/ 	.short	0x0380
        /*0072*/ 	.short	0x0014


	//----- nvinfo : EIATTR_SW_WAR
	.align		4
.L_21:
        /*0074*/ 	.byte	0x04, 0x36
        /*0076*/ 	.short	(.L_23 - .L_22)
.L_22:
        /*0078*/ 	.word	0x00000008
.L_23:


//--------------------- .nv.callgraph             --------------------------
	.section	.nv.callgraph,"",@"SHT_CUDA_CALLGRAPH"
	.align	4
	.sectionentsize	8
	.align		4
        /*0000*/ 	.word	0x00000000
	.align		4
        /*0004*/ 	.word	0xffffffff
	.align		4
        /*0008*/ 	.word	0x00000000
	.align		4
        /*000c*/ 	.word	0xfffffffe
	.align		4
        /*0010*/ 	.word	0x00000000
	.align		4
        /*0014*/ 	.word	0xfffffffd
	.align		4
        /*0018*/ 	.word	0x00000000
	.align		4
        /*001c*/ 	.word	0xfffffffc


//--------------------- .text._Z15transposePaddedPKfPfi --------------------------
	.section	.text._Z15transposePaddedPKfPfi,"ax",@progbits
	.align	128
        .global         _Z15transposePaddedPKfPfi
        .type           _Z15transposePaddedPKfPfi,@function
        .size           _Z15transposePaddedPKfPfi,(.L_x_1 - _Z15transposePaddedPKfPfi)
        .other          _Z15transposePaddedPKfPfi,@"STO_CUDA_ENTRY STV_DEFAULT"
_Z15transposePaddedPKfPfi:
.text._Z15transposePaddedPKfPfi:
[----:B------:R-:W-:Y:S01]  /*0000*/  LDC R1, c[0x0][0x37c] ;  /* 0x0000df00ff017b82 */ /* 0x000fe20000000800 */
[----:B------:R-:W0:Y:S07]  /*0010*/  S2R R5, SR_CTAID.Y ;  /* 0x0000000000057919 */ /* 0x000e2e0000002600 */
[----:B------:R-:W1:Y:S01]  /*0020*/  LDC.64 R2, c[0x0][0x380] ;  /* 0x0000e000ff027b82 */ /* 0x000e620000000a00 */
[----:B------:R-:W2:Y:S01]  /*0030*/  LDCU UR6, c[0x0][0x390] ;  /* 0x00007200ff0677ac */ /* 0x000ea20008000800 */
[----:B------:R-:W0:Y:S01]  /*0040*/  S2R R8, SR_TID.Y ;  /* 0x0000000000087919 */ /* 0x000e220000002200 */
[----:B------:R-:W3:Y:S01]  /*0050*/  LDCU.64 UR4, c[0x0][0x358] ;  /* 0x00006b00ff0477ac */ /* 0x000ee20008000a00 */
[----:B------:R-:W4:Y:S01]  /*0060*/  S2R R9, SR_TID.X ;  /* 0x0000000000097919 */ /* 0x000f220000002100 */
[----:B------:R-:W4:Y:S01]  /*0070*/  S2R R0, SR_CTAID.X ;  /* 0x0000000000007919 */ /* 0x000f220000002500 */
[----:B0-----:R-:W-:-:S02]  /*0080*/  LEA R5, R5, R8, 0x5 ;  /* 0x0000000805057211 */ /* 0x001fc400078e28ff */
[----:B----4-:R-:W-:-:S05]  /*0090*/  LEA R0, R0, R9, 0x5 ;  /* 0x0000000900007211 */ /* 0x010fca00078e28ff */
[----:B--2---:R-:W-:-:S04]  /*00a0*/  IMAD R7, R5, UR6, R0 ;  /* 0x0000000605077c24 */ /* 0x004fc8000f8e0200 */
[----:B-1----:R-:W-:-:S05]  /*00b0*/  IMAD.WIDE R2, R7, 0x4, R2 ;  /* 0x0000000407027825 */ /* 0x002fca00078e0202 */
[----:B---3--:R0:W2:Y:S01]  /*00c0*/  LDG.E R4, desc[UR4][R2.64] ;  /* 0x0000000402047981 */ /* 0x0080a2000c1e1900 */
[----:B------:R-:W-:Y:S01]  /*00d0*/  MOV R6, 0x400 ;  /* 0x0000040000067802 */ /* 0x000fe20000000f00 */
[----:B------:R-:W-:Y:S01]  /*00e0*/  IMAD R5, R0, UR6, R5 ;  /* 0x0000000600057c24 */ /* 0x000fe2000f8e0205 */
[----:B------:R-:W1:Y:S01]  /*00f0*/  S2R R7, SR_CgaCtaId ;  /* 0x0000000000077919 */ /* 0x000e620000008800 */
[----:B0-----:R-:W0:Y:S02]  /*0100*/  LDC.64 R2, c[0x0][0x388] ;  /* 0x0000e200ff027b82 */ /* 0x001e240000000a00 */
[----:B0-----:R-:W-:Y:S01]  /*0110*/  IMAD.WIDE R2, R5, 0x4, R2 ;  /* 0x0000000405027825 */ /* 0x001fe200078e0202 */
[----:B-1----:R-:W-:-:S05]  /*0120*/  LEA R6, R7, R6, 0x18 ;  /* 0x0000000607067211 */ /* 0x002fca00078ec0ff */
[--C-:B------:R-:W-:Y:S02]  /*0130*/  IMAD R7, R9, 0x84, R6.reuse ;  /* 0x0000008409077824 */ /* 0x100fe400078e0206 */
[----:B------:R-:W-:-:S03]  /*0140*/  IMAD R6, R8, 0x84, R6 ;  /* 0x0000008408067824 */ /* 0x000fc600078e0206 */
[----:B------:R-:W-:Y:S02]  /*0150*/  LEA R7, R8, R7, 0x2 ;  /* 0x0000000708077211 */ /* 0x000fe400078e10ff */
[----:B------:R-:W-:-:S03]  /*0160*/  LEA R6, R9, R6, 0x2 ;  /* 0x0000000609067211 */ /* 0x000fc600078e10ff */
[----:B--2---:R-:W-:Y:S01]  /*0170*/  STS [R7], R4 ;  /* 0x0000000407007388 */ /* 0x004fe20000000800 */
[----:B------:R-:W-:Y:S06]  /*0180*/  BAR.SYNC.DEFER_BLOCKING 0x0 ;  /* 0x0000000000007b1d */ /* 0x000fec0000010000 */
[----:B------:R-:W0:Y:S04]  /*0190*/  LDS R9, [R6] ;  /* 0x0000000006097984 */ /* 0x000e280000000800 */
[----:B0-----:R-:W-:Y:S01]  /*01a0*/  STG.E desc[UR4][R2.64], R9 ;  /* 0x0000000902007986 */ /* 0x001fe2000c101904 */
[----:B------:R-:W-:Y:S05]  /*01b0*/  EXIT ;  /* 0x000000000000794d */ /* 0x000fea0003800000 */
.L_x_0:
[----:B------:R-:W-:-:S00]  /*01c0*/  BRA `(.L_x_0) ;  /* 0xfffffffc00fc7947 */ /* 0x000fc0000383ffff */
[----:B------:R-:W-:-:S00]  /*01d0*/  NOP ;  /* 0x0000000000007918 */ /* 0x000fc00000000000 */
        /* <DEDUP_REMOVED lines=10> */
.L_x_1:


//--------------------- .nv.shared._Z15transposePaddedPKfPfi --------------------------
	.section	.nv.shared._Z15transposePaddedPKfPfi,"aw",@nobits
	.sectionflags	@""
	.align	4
.nv.shared._Z15transposePaddedPKfPfi:
	.zero		5248


//--------------------- .nv.shared.reserved.0     --------------------------
	.section	.nv.shared.reserved.0,"aw",@nobits
	.weak		__nv_reservedSMEM_offset_0_alias
	.size		__nv_reservedSMEM_offset_0_alias, 0, 64
	.other		__nv_reservedSMEM_offset_0_alias,@"STO_CUDA_RESERVED_SHARED STV_DEFAULT"
__nv_reservedSMEM_offset_0_alias:
	.zero		0
	.zero		64


//--------------------- .nv.constant0._Z15transposePaddedPKfPfi --------------------------
	.section	.nv.constant0._Z15transposePaddedPKfPfi,"a",@progbits
	.sectionflags	@""
	.align	4
.nv.constant0._Z15transposePaddedPKfPfi:
	.zero		916


//--------------------- SYMBOLS --------------------------

	.type		.nv.reservedSmem.offset0,@object
	.size		.nv.reservedSmem.offset0,0x4
	.type		.nv.reservedSmem.cap,@object
	.size		.nv.reservedSmem.cap,0x4
